//
// Generated by NVIDIA NVVM Compiler
//
// Compiler Build ID: CL-36424714
// Cuda compilation tools, release 13.0, V13.0.88
// Based on NVVM 20.0.0
//

.version 9.0
.target sm_100
.address_size 64

	// .globl	_Z15matmul_unrolledPfS_S_i

.visible .entry _Z15matmul_unrolledPfS_S_i(
	.param .u64 .ptr .align 1 _Z15matmul_unrolledPfS_S_i_param_0,
	.param .u64 .ptr .align 1 _Z15matmul_unrolledPfS_S_i_param_1,
	.param .u64 .ptr .align 1 _Z15matmul_unrolledPfS_S_i_param_2,
	.param .u32 _Z15matmul_unrolledPfS_S_i_param_3
)
{
	.reg .pred 	%p<9>;
	.reg .b32 	%r<43>;
	.reg .b32 	%f<101>;
	.reg .b64 	%rd<23>;

	ld.param.u64 	%rd6, [_Z15matmul_unrolledPfS_S_i_param_0];
	ld.param.u64 	%rd7, [_Z15matmul_unrolledPfS_S_i_param_1];
	ld.param.u64 	%rd5, [_Z15matmul_unrolledPfS_S_i_param_2];
	ld.param.u32 	%r19, [_Z15matmul_unrolledPfS_S_i_param_3];
	cvta.to.global.u64 	%rd1, %rd7;
	cvta.to.global.u64 	%rd2, %rd6;
	mov.u32 	%r20, %ctaid.x;
	mov.u32 	%r21, %ntid.x;
	mov.u32 	%r22, %tid.x;
	mad.lo.s32 	%r23, %r20, %r21, %r22;
	div.s32 	%r1, %r23, %r19;
	mul.lo.s32 	%r24, %r1, %r19;
	sub.s32 	%r2, %r23, %r24;
	setp.ge.s32 	%p1, %r1, %r19;
	setp.lt.s32 	%p2, %r19, 0;
	or.pred  	%p3, %p2, %p1;
	@%p3 bra 	$L__BB0_10;
	mul.lo.s32 	%r4, %r2, %r19;
	max.u32 	%r26, %r19, 4;
	add.s32 	%r5, %r26, -1;
	shr.u32 	%r27, %r5, 2;
	add.s32 	%r6, %r27, 1;
	setp.lt.u32 	%p4, %r19, 13;
	mov.f32 	%f96, 0f00000000;
	mov.b32 	%r41, 0;
	@%p4 bra 	$L__BB0_4;
	and.b32  	%r29, %r6, 2147483644;
	neg.s32 	%r39, %r29;
	add.s64 	%rd3, %rd2, 32;
	add.s64 	%rd4, %rd1, 32;
	mov.f32 	%f96, 0f00000000;
	mov.b32 	%r41, 0;
	mov.u32 	%r37, %r4;
	mov.u32 	%r38, %r24;
$L__BB0_3:
	.pragma "nounroll";
	mul.wide.s32 	%rd8, %r38, 4;
	add.s64 	%rd9, %rd3, %rd8;
	mul.wide.s32 	%rd10, %r37, 4;
	add.s64 	%rd11, %rd4, %rd10;
	ld.global.f32 	%f13, [%rd9+-32];
	ld.global.f32 	%f14, [%rd11+-32];
	fma.rn.f32 	%f15, %f13, %f14, %f96;
	ld.global.f32 	%f16, [%rd9+-28];
	ld.global.f32 	%f17, [%rd11+-28];
	fma.rn.f32 	%f18, %f16, %f17, %f15;
	ld.global.f32 	%f19, [%rd9+-24];
	ld.global.f32 	%f20, [%rd11+-24];
	fma.rn.f32 	%f21, %f19, %f20, %f18;
	ld.global.f32 	%f22, [%rd9+-20];
	ld.global.f32 	%f23, [%rd11+-20];
	fma.rn.f32 	%f24, %f22, %f23, %f21;
	ld.global.f32 	%f25, [%rd9+-16];
	ld.global.f32 	%f26, [%rd11+-16];
	fma.rn.f32 	%f27, %f25, %f26, %f24;
	ld.global.f32 	%f28, [%rd9+-12];
	ld.global.f32 	%f29, [%rd11+-12];
	fma.rn.f32 	%f30, %f28, %f29, %f27;
	ld.global.f32 	%f31, [%rd9+-8];
	ld.global.f32 	%f32, [%rd11+-8];
	fma.rn.f32 	%f33, %f31, %f32, %f30;
	ld.global.f32 	%f34, [%rd9+-4];
	ld.global.f32 	%f35, [%rd11+-4];
	fma.rn.f32 	%f36, %f34, %f35, %f33;
	ld.global.f32 	%f37, [%rd9];
	ld.global.f32 	%f38, [%rd11];
	fma.rn.f32 	%f39, %f37, %f38, %f36;
	ld.global.f32 	%f40, [%rd9+4];
	ld.global.f32 	%f41, [%rd11+4];
	fma.rn.f32 	%f42, %f40, %f41, %f39;
	ld.global.f32 	%f43, [%rd9+8];
	ld.global.f32 	%f44, [%rd11+8];
	fma.rn.f32 	%f45, %f43, %f44, %f42;
	ld.global.f32 	%f46, [%rd9+12];
	ld.global.f32 	%f47, [%rd11+12];
	fma.rn.f32 	%f48, %f46, %f47, %f45;
	ld.global.f32 	%f49, [%rd9+16];
	ld.global.f32 	%f50, [%rd11+16];
	fma.rn.f32 	%f51, %f49, %f50, %f48;
	ld.global.f32 	%f52, [%rd9+20];
	ld.global.f32 	%f53, [%rd11+20];
	fma.rn.f32 	%f54, %f52, %f53, %f51;
	ld.global.f32 	%f55, [%rd9+24];
	ld.global.f32 	%f56, [%rd11+24];
	fma.rn.f32 	%f57, %f55, %f56, %f54;
	ld.global.f32 	%f58, [%rd9+28];
	ld.global.f32 	%f59, [%rd11+28];
	fma.rn.f32 	%f96, %f58, %f59, %f57;
	add.s32 	%r41, %r41, 16;
	add.s32 	%r39, %r39, 4;
	add.s32 	%r38, %r38, 16;
	add.s32 	%r37, %r37, 16;
	setp.ne.s32 	%p5, %r39, 0;
	@%p5 bra 	$L__BB0_3;
$L__BB0_4:
	and.b32  	%r30, %r6, 3;
	setp.eq.s32 	%p6, %r30, 0;
	@%p6 bra 	$L__BB0_9;
	setp.eq.s32 	%p7, %r30, 1;
	@%p7 bra 	$L__BB0_7;
	add.s32 	%r31, %r41, %r24;
	mul.wide.s32 	%rd12, %r31, 4;
	add.s64 	%rd13, %rd2, %rd12;
	ld.global.f32 	%f61, [%rd13];
	add.s32 	%r32, %r41, %r4;
	mul.wide.s32 	%rd14, %r32, 4;
	add.s64 	%rd15, %rd1, %rd14;
	ld.global.f32 	%f62, [%rd15];
	fma.rn.f32 	%f63, %f61, %f62, %f96;
	ld.global.f32 	%f64, [%rd13+4];
	ld.global.f32 	%f65, [%rd15+4];
	fma.rn.f32 	%f66, %f64, %f65, %f63;
	ld.global.f32 	%f67, [%rd13+8];
	ld.global.f32 	%f68, [%rd15+8];
	fma.rn.f32 	%f69, %f67, %f68, %f66;
	ld.global.f32 	%f70, [%rd13+12];
	ld.global.f32 	%f71, [%rd15+12];
	fma.rn.f32 	%f72, %f70, %f71, %f69;
	ld.global.f32 	%f73, [%rd13+16];
	ld.global.f32 	%f74, [%rd15+16];
	fma.rn.f32 	%f75, %f73, %f74, %f72;
	ld.global.f32 	%f76, [%rd13+20];
	ld.global.f32 	%f77, [%rd15+20];
	fma.rn.f32 	%f78, %f76, %f77, %f75;
	ld.global.f32 	%f79, [%rd13+24];
	ld.global.f32 	%f80, [%rd15+24];
	fma.rn.f32 	%f81, %f79, %f80, %f78;
	ld.global.f32 	%f82, [%rd13+28];
	ld.global.f32 	%f83, [%rd15+28];
	fma.rn.f32 	%f96, %f82, %f83, %f81;
	add.s32 	%r41, %r41, 8;
$L__BB0_7:
	and.b32  	%r33, %r5, 4;
	setp.ne.s32 	%p8, %r33, 0;
	@%p8 bra 	$L__BB0_9;
	add.s32 	%r34, %r41, %r24;
	mul.wide.s32 	%rd16, %r34, 4;
	add.s64 	%rd17, %rd2, %rd16;
	ld.global.f32 	%f84, [%rd17];
	add.s32 	%r35, %r41, %r4;
	mul.wide.s32 	%rd18, %r35, 4;
	add.s64 	%rd19, %rd1, %rd18;
	ld.global.f32 	%f85, [%rd19];
	fma.rn.f32 	%f86, %f84, %f85, %f96;
	ld.global.f32 	%f87, [%rd17+4];
	ld.global.f32 	%f88, [%rd19+4];
	fma.rn.f32 	%f89, %f87, %f88, %f86;
	ld.global.f32 	%f90, [%rd17+8];
	ld.global.f32 	%f91, [%rd19+8];
	fma.rn.f32 	%f92, %f90, %f91, %f89;
	ld.global.f32 	%f93, [%rd17+12];
	ld.global.f32 	%f94, [%rd19+12];
	fma.rn.f32 	%f96, %f93, %f94, %f92;
$L__BB0_9:
	add.s32 	%r36, %r24, %r2;
	cvta.to.global.u64 	%rd20, %rd5;
	mul.wide.s32 	%rd21, %r36, 4;
	add.s64 	%rd22, %rd20, %rd21;
	st.global.f32 	[%rd22], %f96;
$L__BB0_10:
	ret;

}


// ===== COMPILED SASS (sm_100) =====

	.target	sm_100

	.elftype	@"ET_EXEC"


//--------------------- .note.nv.tkinfo           --------------------------
	.section	.note.nv.tkinfo,"",@"SHT_NOTE"
	.sectionflags	@"SHF_NOTE_NV_TKINFO"
	.tkinfo
        /*0018*/ 	.word	0x00000002
        /*0030*/ 	.string	""
        /*0030*/ 	.string	"ptxas"
        /*0030*/ 	.string	"Cuda compilation tools, release 13.0, V13.0.88"
        /*0030*/ 	.string	"Build cuda_13.0.r13.0/compiler.36424714_0"
        /*0030*/ 	.string	"-arch sm_100 -m 64 "



//--------------------- .note.nv.cuinfo           --------------------------
	.section	.note.nv.cuinfo,"",@"SHT_NOTE"
	.sectionflags	@"SHF_NOTE_NV_CUINFO"
        /*0018*/ 	.short	0x0002
        /*001a*/ 	.short	0x0064
        /*001c*/ 	.short	0x0082
	.zero		2


//--------------------- .nv.info                  --------------------------
	.section	.nv.info,"",@"SHT_CUDA_INFO"
	.align	4


	//----- nvinfo : EIATTR_REGCOUNT
	.align		4
        /*0000*/ 	.byte	0x04, 0x2f
        /*0002*/ 	.short	(.L_1 - .L_0)
	.align		4
.L_0:
        /*0004*/ 	.word	index@(_Z15matmul_unrolledPfS_S_i)
        /*0008*/ 	.word	0x00000020


	//----- nvinfo : EIATTR_FRAME_SIZE
	.align		4
.L_1:
        /*000c*/ 	.byte	0x04, 0x11
        /*000e*/ 	.short	(.L_3 - .L_2)
	.align		4
.L_2:
        /*0010*/ 	.word	index@(_Z15matmul_unrolledPfS_S_i)
        /*0014*/ 	.word	0x00000000


	//----- nvinfo : EIATTR_MIN_STACK_SIZE
	.align		4
.L_3:
        /*0018*/ 	.byte	0x04, 0x12
        /*001a*/ 	.short	(.L_5 - .L_4)
	.align		4
.L_4:
        /*001c*/ 	.word	index@(_Z15matmul_unrolledPfS_S_i)
        /*0020*/ 	.word	0x00000000
.L_5:


//--------------------- .nv.compat                --------------------------
	.section	.nv.compat,"",@"SHT_CUDA_COMPAT_INFO"
	.align	4
        /*0000*/ 	.byte	0x02, 0x09, 0x00, 0x00, 0x02, 0x02, 0x01, 0x00, 0x02, 0x05, 0x05, 0x00, 0x03, 0x07, 0x01, 0x01
        /*0010*/ 	.byte	0x02, 0x03, 0x00, 0x00, 0x02, 0x06, 0x01, 0x00, 0x04, 0x0b, 0x08, 0x00, 0x09, 0x00, 0x00, 0x00
        /*0020*/ 	.byte	0x00, 0x00, 0x00, 0x00


//--------------------- .nv.info._Z15matmul_unrolledPfS_S_i --------------------------
	.section	.nv.info._Z15matmul_unrolledPfS_S_i,"",@"SHT_CUDA_INFO"
	.sectionflags	@""
	.align	4


	//----- nvinfo : EIATTR_CUDA_API_VERSION
	.align		4
        /*0000*/ 	.byte	0x04, 0x37
        /*0002*/ 	.short	(.L_7 - .L_6)
.L_6:
        /*0004*/ 	.word	0x00000082


	//----- nvinfo : EIATTR_KPARAM_INFO
	.align		4
.L_7:
        /*0008*/ 	.byte	0x04, 0x17
        /*000a*/ 	.short	(.L_9 - .L_8)
.L_8:
        /*000c*/ 	.word	0x00000000
        /*0010*/ 	.short	0x0003
        /*0012*/ 	.short	0x0018
        /*0014*/ 	.byte	0x00, 0xf0, 0x11, 0x00


	//----- nvinfo : EIATTR_KPARAM_INFO
	.align		4
.L_9:
        /*0018*/ 	.byte	0x04, 0x17
        /*001a*/ 	.short	(.L_11 - .L_10)
.L_10:
        /*001c*/ 	.word	0x00000000
        /*0020*/ 	.short	0x0002
        /*0022*/ 	.short	0x0010
        /*0024*/ 	.byte	0x00, 0xf5, 0x21, 0x00


	//----- nvinfo : EIATTR_KPARAM_INFO
	.align		4
.L_11:
        /*0028*/ 	.byte	0x04, 0x17
        /*002a*/ 	.short	(.L_13 - .L_12)
.L_12:
        /*002c*/ 	.word	0x00000000
        /*0030*/ 	.short	0x0001
        /*0032*/ 	.short	0x0008
        /*0034*/ 	.byte	0x00, 0xf5, 0x21, 0x00


	//----- nvinfo : EIATTR_KPARAM_INFO
	.align		4
.L_13:
        /*0038*/ 	.byte	0x04, 0x17
        /*003a*/ 	.short	(.L_15 - .L_14)
.L_14:
        /*003c*/ 	.word	0x00000000
        /*0040*/ 	.short	0x0000
        /*0042*/ 	.short	0x0000
        /*0044*/ 	.byte	0x00, 0xf5, 0x21, 0x00


	//----- nvinfo : EIATTR_SPARSE_MMA_MASK
	.align		4
.L_15:
        /*0048*/ 	.byte	0x03, 0x50
        /*004a*/ 	.short	0x0000


	//----- nvinfo : EIATTR_MAXREG_COUNT
	.align		4
        /*004c*/ 	.byte	0x03, 0x1b
        /*004e*/ 	.short	0x00ff


	//----- nvinfo : EIATTR_MERCURY_ISA_VERSION
	.align		4
        /*0050*/ 	.byte	0x03, 0x5f
        /*0052*/ 	.short	0x0101


	//----- nvinfo : EIATTR_VRC_CTA_INIT_COUNT
	.align		4
        /*0054*/ 	.byte	0x02, 0x4a
	.zero		1
	.zero		1


	//----- nvinfo : EIATTR_EXIT_INSTR_OFFSETS
	.align		4
        /*0058*/ 	.byte	0x04, 0x1c
        /*005a*/ 	.short	(.L_17 - .L_16)


	//   ....[0]....
.L_16:
        /*005c*/ 	.word	0x000001f0


	//   ....[1]....
        /*0060*/ 	.word	0x00000ac0


	//----- nvinfo : EIATTR_CBANK_PARAM_SIZE
	.align		4
.L_17:
        /*0064*/ 	.byte	0x03, 0x19
        /*0066*/ 	.short	0x001c


	//----- nvinfo : EIATTR_PARAM_CBANK
	.align		4
        /*0068*/ 	.byte	0x04, 0x0a
        /*006a*/ 	.short	(.L_19 - .L_18)
	.align		4
.L_18:
        /*006c*/ 	.word	index@(.nv.constant0._Z15matmul_unrolledPfS_S_i)
        /*0070*/ 	.short	0x0380
        /*0072*/ 	.short	0x001c


	//----- nvinfo : EIATTR_SW_WAR
	.align		4
.L_19:
        /*0074*/ 	.byte	0x04, 0x36
        /*0076*/ 	.short	(.L_21 - .L_20)
.L_20:
        /*0078*/ 	.word	0x00000008
.L_21:


//--------------------- .nv.callgraph             --------------------------
	.section	.nv.callgraph,"",@"SHT_CUDA_CALLGRAPH"
	.align	4
	.sectionentsize	8
	.align		4
        /*0000*/ 	.word	0x00000000
	.align		4
        /*0004*/ 	.word	0xffffffff
	.align		4
        /*0008*/ 	.word	0x00000000
	.align		4
        /*000c*/ 	.word	0xfffffffe
	.align		4
        /*0010*/ 	.word	0x00000000
	.align		4
        /*0014*/ 	.word	0xfffffffd
	.align		4
        /*0018*/ 	.word	0x00000000
	.align		4
        /*001c*/ 	.word	0xfffffffc


//--------------------- .text._Z15matmul_unrolledPfS_S_i --------------------------
	.section	.text._Z15matmul_unrolledPfS_S_i,"ax",@progbits
	.align	128
        .global         _Z15matmul_unrolledPfS_S_i
        .type           _Z15matmul_unrolledPfS_S_i,@function
        .size           _Z15matmul_unrolledPfS_S_i,(.L_x_5 - _Z15matmul_unrolledPfS_S_i)
        .other          _Z15matmul_unrolledPfS_S_i,@"STO_CUDA_ENTRY STV_DEFAULT"
_Z15matmul_unrolledPfS_S_i:
.text._Z15matmul_unrolledPfS_S_i:
[----:B------:R-:W-:Y:S08]  /*0000*/  LDC R1, c[0x0][0x37c] ;  /* 0x0000df00ff017b82 */ /* 0x000ff00000000800 */
[----:B------:R-:W0:Y:S01]  /*0010*/  LDC R8, c[0x0][0x398] ;  /* 0x0000e600ff087b82 */ /* 0x000e220000000800 */
[----:B------:R-:W1:Y:S07]  /*0020*/  S2R R5, SR_TID.X ;  /* 0x0000000000057919 */ /* 0x000e6e0000002100 */
[----:B------:R-:W1:Y:S08]  /*0030*/  S2UR UR4, SR_CTAID.X ;  /* 0x00000000000479c3 */ /* 0x000e700000002500 */
[----:B------:R-:W1:Y:S01]  /*0040*/  LDC R0, c[0x0][0x360] ;  /* 0x0000d800ff007b82 */ /* 0x000e620000000800 */
[----:B0-----:R-:W-:-:S04]  /*0050*/  IABS R7, R8 ;  /* 0x0000000800077213 */ /* 0x001fc80000000000 */
[----:B------:R-:W0:Y:S01]  /*0060*/  I2F.RP R4, R7 ;  /* 0x0000000700047306 */ /* 0x000e220000209400 */
[----:B-1----:R-:W-:-:S07]  /*0070*/  IMAD R0, R0, UR4, R5 ;  /* 0x0000000400007c24 */ /* 0x002fce000f8e0205 */
[----:B0-----:R-:W0:Y:S02]  /*0080*/  MUFU.RCP R4, R4 ;  /* 0x0000000400047308 */ /* 0x001e240000001000 */
[----:B0-----:R-:W-:Y:S02]  /*0090*/  IADD3 R2, PT, PT, R4, 0xffffffe, RZ ;  /* 0x0ffffffe04027810 */ /* 0x001fe40007ffe0ff */
[----:B------:R-:W-:-:S04]  /*00a0*/  IABS R4, R0 ;  /* 0x0000000000047213 */ /* 0x000fc80000000000 */
[----:B------:R0:W1:Y:S02]  /*00b0*/  F2I.FTZ.U32.TRUNC.NTZ R3, R2 ;  /* 0x0000000200037305 */ /* 0x000064000021f000 */
[----:B0-----:R-:W-:Y:S01]  /*00c0*/  HFMA2 R2, -RZ, RZ, 0, 0 ;  /* 0x00000000ff027431 */ /* 0x001fe200000001ff */
[----:B-1----:R-:W-:-:S05]  /*00d0*/  IADD3 R6, PT, PT, RZ, -R3, RZ ;  /* 0x80000003ff067210 */ /* 0x002fca0007ffe0ff */
[----:B------:R-:W-:-:S04]  /*00e0*/  IMAD R5, R6, R7, RZ ;  /* 0x0000000706057224 */ /* 0x000fc800078e02ff */
[----:B------:R-:W-:-:S06]  /*00f0*/  IMAD.HI.U32 R3, R3, R5, R2 ;  /* 0x0000000503037227 */ /* 0x000fcc00078e0002 */
[----:B------:R-:W-:-:S05]  /*0100*/  IMAD.HI.U32 R3, R3, R4, RZ ;  /* 0x0000000403037227 */ /* 0x000fca00078e00ff */
[----:B------:R-:W-:-:S05]  /*0110*/  IADD3 R5, PT, PT, -R3, RZ, RZ ;  /* 0x000000ff03057210 */ /* 0x000fca0007ffe1ff */
[----:B------:R-:W-:-:S05]  /*0120*/  IMAD R2, R7, R5, R4 ;  /* 0x0000000507027224 */ /* 0x000fca00078e0204 */
[----:B------:R-:W-:-:S13]  /*0130*/  ISETP.GT.U32.AND P2, PT, R7, R2, PT ;  /* 0x000000020700720c */ /* 0x000fda0003f44070 */
[-C--:B------:R-:W-:Y:S02]  /*0140*/  @!P2 IADD3 R2, PT, PT, R2, -R7.reuse, RZ ;  /* 0x800000070202a210 */ /* 0x080fe40007ffe0ff */
[----:B------:R-:W-:Y:S02]  /*0150*/  @!P2 IADD3 R3, PT, PT, R3, 0x1, RZ ;  /* 0x000000010303a810 */ /* 0x000fe40007ffe0ff */
[----:B------:R-:W-:Y:S02]  /*0160*/  ISETP.GE.U32.AND P0, PT, R2, R7, PT ;  /* 0x000000070200720c */ /* 0x000fe40003f06070 */
[----:B------:R-:W-:Y:S02]  /*0170*/  LOP3.LUT R2, R0, R8, RZ, 0x3c, !PT ;  /* 0x0000000800027212 */ /* 0x000fe400078e3cff */
[----:B------:R-:W-:Y:S02]  /*0180*/  ISETP.NE.AND P2, PT, R8, RZ, PT ;  /* 0x000000ff0800720c */ /* 0x000fe40003f45270 */
[----:B------:R-:W-:-:S07]  /*0190*/  ISETP.GE.AND P1, PT, R2, RZ, PT ;  /* 0x000000ff0200720c */ /* 0x000fce0003f26270 */
[----:B------:R-:W-:-:S06]  /*01a0*/  @P0 IADD3 R3, PT, PT, R3, 0x1, RZ ;  /* 0x0000000103030810 */ /* 0x000fcc0007ffe0ff */
[----:B------:R-:W-:Y:S02]  /*01b0*/  @!P1 IADD3 R3, PT, PT, -R3, RZ, RZ ;  /* 0x000000ff03039210 */ /* 0x000fe40007ffe1ff */
[----:B------:R-:W-:-:S04]  /*01c0*/  @!P2 LOP3.LUT R3, RZ, R8, RZ, 0x33, !PT ;  /* 0x00000008ff03a212 */ /* 0x000fc800078e33ff */
[----:B------:R-:W-:-:S04]  /*01d0*/  ISETP.GE.AND P0, PT, R3, R8, PT ;  /* 0x000000080300720c */ /* 0x000fc80003f06270 */
[----:B------:R-:W-:-:S13]  /*01e0*/  ISETP.LT.OR P0, PT, R8, RZ, P0 ;  /* 0x000000ff0800720c */ /* 0x000fda0000701670 */
[----:B------:R-:W-:Y:S05]  /*01f0*/  @P0 EXIT ;  /* 0x000000000000094d */ /* 0x000fea0003800000 */
[C---:B------:R-:W-:Y:S01]  /*0200*/  ISETP.GE.U32.AND P0, PT, R8.reuse, 0xd, PT ;  /* 0x0000000d0800780c */ /* 0x040fe20003f06070 */
[----:B------:R-:W-:Y:S01]  /*0210*/  IMAD R7, R3, R8, RZ ;  /* 0x0000000803077224 */ /* 0x000fe200078e02ff */
[----:B------:R-:W-:Y:S01]  /*0220*/  VIMNMX.U32 R6, PT, PT, R8, 0x4, !PT ;  /* 0x0000000408067848 */ /* 0x000fe20007fe0000 */
[----:B------:R-:W0:Y:S01]  /*0230*/  LDCU.64 UR12, c[0x0][0x358] ;  /* 0x00006b00ff0c77ac */ /* 0x000e220008000a00 */
[----:B------:R-:W-:Y:S02]  /*0240*/  MOV R12, RZ ;  /* 0x000000ff000c7202 */ /* 0x000fe40000000f00 */
[----:B------:R-:W-:Y:S01]  /*0250*/  IADD3 R6, PT, PT, R6, -0x1, RZ ;  /* 0xffffffff06067810 */ /* 0x000fe20007ffe0ff */
[----:B------:R-:W-:Y:S01]  /*0260*/  UMOV UR4, URZ ;  /* 0x000000ff00047c82 */ /* 0x000fe20008000000 */
[----:B------:R-:W-:Y:S02]  /*0270*/  IADD3 R3, PT, PT, R0, -R7, RZ ;  /* 0x8000000700037210 */ /* 0x000fe40007ffe0ff */
[----:B------:R-:W-:-:S03]  /*0280*/  LEA.HI R2, R6, 0x1, RZ, 0x1e ;  /* 0x0000000106027811 */ /* 0x000fc600078ff0ff */
[----:B------:R-:W-:Y:S01]  /*0290*/  IMAD R8, R3, R8, RZ ;  /* 0x0000000803087224 */ /* 0x000fe200078e02ff */
[----:B------:R-:W-:Y:S01]  /*02a0*/  LOP3.LUT P1, R24, R2, 0x3, RZ, 0xc0, !PT ;  /* 0x0000000302187812 */ /* 0x000fe2000782c0ff */
[----:B------:R-:W-:-:S12]  /*02b0*/  @!P0 BRA `(.L_x_0) ;  /* 0x00000004001c8947 */ /* 0x000fd80003800000 */
[----:B------:R-:W1:Y:S01]  /*02c0*/  LDCU.128 UR8, c[0x0][0x380] ;  /* 0x00007000ff0877ac */ /* 0x000e620008000c00 */
[----:B------:R-:W-:Y:S02]  /*02d0*/  LOP3.LUT R2, R2, 0x7ffffffc, RZ, 0xc0, !PT ;  /* 0x7ffffffc02027812 */ /* 0x000fe400078ec0ff */
[----:B------:R-:W-:Y:S01]  /*02e0*/  MOV R12, RZ ;  /* 0x000000ff000c7202 */ /* 0x000fe20000000f00 */
[----:B------:R-:W-:Y:S01]  /*02f0*/  UMOV UR4, URZ ;  /* 0x000000ff00047c82 */ /* 0x000fe20008000000 */
[----:B------:R-:W-:Y:S02]  /*0300*/  MOV R11, R8 ;  /* 0x00000008000b7202 */ /* 0x000fe40000000f00 */
[----:B------:R-:W-:Y:S02]  /*0310*/  MOV R9, R7 ;  /* 0x0000000700097202 */ /* 0x000fe40000000f00 */
[----:B------:R-:W-:Y:S01]  /*0320*/  IADD3 R10, PT, PT, -R2, RZ, RZ ;  /* 0x000000ff020a7210 */ /* 0x000fe20007ffe1ff */
[----:B-1----:R-:W-:-:S02]  /*0330*/  UIADD3 UR7, UP0, UPT, UR8, 0x20, URZ ;  /* 0x0000002008077890 */ /* 0x002fc4000ff1e0ff */
[----:B------:R-:W-:Y:S02]  /*0340*/  UIADD3 UR5, UP1, UPT, UR10, 0x20, URZ ;  /* 0x000000200a057890 */ /* 0x000fe4000ff3e0ff */
[----:B------:R-:W-:Y:S02]  /*0350*/  UIADD3.X UR8, UPT, UPT, URZ, UR9, URZ, UP0, !UPT ;  /* 0x00000009ff087290 */ /* 0x000fe400087fe4ff */
[----:B------:R-:W-:-:S12]  /*0360*/  UIADD3.X UR6, UPT, UPT, URZ, UR11, URZ, UP1, !UPT ;  /* 0x0000000bff067290 */ /* 0x000fd80008ffe4ff */
.L_x_1:
[----:B------:R-:W-:Y:S02]  /*0370*/  MOV R4, UR7 ;  /* 0x0000000700047c02 */ /* 0x000fe40008000f00 */
[----:B------:R-:W-:Y:S02]  /*0380*/  MOV R5, UR8 ;  /* 0x0000000800057c02 */ /* 0x000fe40008000f00 */
[----:B------:R-:W-:Y:S02]  /*0390*/  MOV R2, UR5 ;  /* 0x0000000500027c02 */ /* 0x000fe40008000f00 */
[----:B------:R-:W-:Y:S01]  /*03a0*/  MOV R3, UR6 ;  /* 0x0000000600037c02 */ /* 0x000fe20008000f00 */
[----:B------:R-:W-:-:S04]  /*03b0*/  IMAD.WIDE R4, R9, 0x4, R4 ;  /* 0x0000000409047825 */ /* 0x000fc800078e0204 */
[----:B------:R-:W-:Y:S01]  /*03c0*/  IMAD.WIDE R2, R11, 0x4, R2 ;  /* 0x000000040b027825 */ /* 0x000fe200078e0202 */
[----:B0-----:R-:W2:Y:S04]  /*03d0*/  LDG.E R13, desc[UR12][R4.64+-0x20] ;  /* 0xffffe00c040d7981 */ /* 0x001ea8000c1e1900 */
[----:B------:R-:W2:Y:S04]  /*03e0*/  LDG.E R18, desc[UR12][R2.64+-0x20] ;  /* 0xffffe00c02127981 */ /* 0x000ea8000c1e1900 */
[----:B------:R-:W3:Y:S04]  /*03f0*/  LDG.E R26, desc[UR12][R4.64+-0x1c] ;  /* 0xffffe40c041a7981 */ /* 0x000ee8000c1e1900 */
[----:B------:R-:W3:Y:S04]  /*0400*/  LDG.E R25, desc[UR12][R2.64+-0x1c] ;  /* 0xffffe40c02197981 */ /* 0x000ee8000c1e1900 */
[----:B------:R-:W4:Y:S04]  /*0410*/  LDG.E R14, desc[UR12][R4.64+-0x18] ;  /* 0xffffe80c040e7981 */ /* 0x000f28000c1e1900 */
[----:B------:R-:W4:Y:S04]  /*0420*/  LDG.E R15, desc[UR12][R2.64+-0x18] ;  /* 0xffffe80c020f7981 */ /* 0x000f28000c1e1900 */
[----:B------:R-:W5:Y:S04]  /*0430*/  LDG.E R16, desc[UR12][R4.64+-0x14] ;  /* 0xffffec0c04107981 */ /* 0x000f68000c1e1900 */
[----:B------:R-:W5:Y:S04]  /*0440*/  LDG.E R17, desc[UR12][R2.64+-0x14] ;  /* 0xffffec0c02117981 */ /* 0x000f68000c1e1900 */
[----:B------:R-:W5:Y:S04]  /*0450*/  LDG.E R22, desc[UR12][R4.64+-0x10] ;  /* 0xfffff00c04167981 */ /* 0x000f68000c1e1900 */
[----:B------:R-:W5:Y:S04]  /*0460*/  LDG.E R23, desc[UR12][R2.64+-0x10] ;  /* 0xfffff00c02177981 */ /* 0x000f68000c1e1900 */
[----:B------:R-:W5:Y:S04]  /*0470*/  LDG.E R20, desc[UR12][R4.64+-0xc] ;  /* 0xfffff40c04147981 */ /* 0x000f68000c1e1900 */
[----:B------:R-:W5:Y:S04]  /*0480*/  LDG.E R21, desc[UR12][R2.64+-0xc] ;  /* 0xfffff40c02157981 */ /* 0x000f68000c1e1900 */
[----:B------:R-:W5:Y:S04]  /*0490*/  LDG.E R19, desc[UR12][R2.64+-0x8] ;  /* 0xfffff80c02137981 */ /* 0x000f68000c1e1900 */
[----:B------:R-:W5:Y:S04]  /*04a0*/  LDG.E R27, desc[UR12][R4.64+0x1c] ;  /* 0x00001c0c041b7981 */ /* 0x000f68000c1e1900 */
[----:B------:R-:W5:Y:S01]  /*04b0*/  LDG.E R28, desc[UR12][R2.64+0x1c] ;  /* 0x00001c0c021c7981 */ /* 0x000f62000c1e1900 */
[----:B--2---:R-:W-:-:S03]  /*04c0*/  FFMA R13, R13, R18, R12 ;  /* 0x000000120d0d7223 */ /* 0x004fc6000000000c */
[----:B------:R-:W2:Y:S04]  /*04d0*/  LDG.E R18, desc[UR12][R4.64+-0x8] ;  /* 0xfffff80c04127981 */ /* 0x000ea8000c1e1900 */
[----:B------:R-:W2:Y:S01]  /*04e0*/  LDG.E R12, desc[UR12][R4.64+-0x4] ;  /* 0xfffffc0c040c7981 */ /* 0x000ea2000c1e1900 */
[----:B---3--:R-:W-:-:S03]  /*04f0*/  FFMA R25, R26, R25, R13 ;  /* 0x000000191a197223 */ /* 0x008fc6000000000d */
[----:B------:R-:W3:Y:S04]  /*0500*/  LDG.E R13, desc[UR12][R2.64+-0x4] ;  /* 0xfffffc0c020d7981 */ /* 0x000ee8000c1e1900 */
[----:B------:R-:W3:Y:S01]  /*0510*/  LDG.E R26, desc[UR12][R2.64+0x14] ;  /* 0x0000140c021a7981 */ /* 0x000ee2000c1e1900 */
[----:B----4-:R-:W-:-:S03]  /*0520*/  FFMA R25, R14, R15, R25 ;  /* 0x0000000f0e197223 */ /* 0x010fc60000000019 */
[----:B------:R-:W4:Y:S04]  /*0530*/  LDG.E R14, desc[UR12][R4.64] ;  /* 0x0000000c040e7981 */ /* 0x000f28000c1e1900 */
[----:B------:R-:W4:Y:S01]  /*0540*/  LDG.E R15, desc[UR12][R2.64] ;  /* 0x0000000c020f7981 */ /* 0x000f22000c1e1900 */
[----:B-----5:R-:W-:-:S03]  /*0550*/  FFMA R25, R16, R17, R25 ;  /* 0x0000001110197223 */ /* 0x020fc60000000019 */
[----:B------:R-:W5:Y:S04]  /*0560*/  LDG.E R16, desc[UR12][R4.64+0x4] ;  /* 0x0000040c04107981 */ /* 0x000f68000c1e1900 */
[----:B------:R-:W5:Y:S01]  /*0570*/  LDG.E R17, desc[UR12][R2.64+0x4] ;  /* 0x0000040c02117981 */ /* 0x000f62000c1e1900 */
[----:B------:R-:W-:-:S03]  /*0580*/  FFMA R25, R22, R23, R25 ;  /* 0x0000001716197223 */ /* 0x000fc60000000019 */
[----:B------:R-:W5:Y:S04]  /*0590*/  LDG.E R22, desc[UR12][R4.64+0x8] ;  /* 0x0000080c04167981 */ /* 0x000f68000c1e1900 */
[----:B------:R-:W5:Y:S01]  /*05a0*/  LDG.E R23, desc[UR12][R2.64+0x8] ;  /* 0x0000080c02177981 */ /* 0x000f62000c1e1900 */
[----:B------:R-:W-:-:S03]  /*05b0*/  FFMA R25, R20, R21, R25 ;  /* 0x0000001514197223 */ /* 0x000fc60000000019 */
[----:B------:R-:W5:Y:S04]  /*05c0*/  LDG.E R20, desc[UR12][R4.64+0xc] ;  /* 0x00000c0c04147981 */ /* 0x000f68000c1e1900 */
[----:B------:R-:W5:Y:S01]  /*05d0*/  LDG.E R21, desc[UR12][R2.64+0xc] ;  /* 0x00000c0c02157981 */ /* 0x000f62000c1e1900 */
[----:B--2---:R-:W-:-:S03]  /*05e0*/  FFMA R25, R18, R19, R25 ;  /* 0x0000001312197223 */ /* 0x004fc60000000019 */
[----:B------:R-:W2:Y:S04]  /*05f0*/  LDG.E R18, desc[UR12][R4.64+0x10] ;  /* 0x0000100c04127981 */ /* 0x000ea8000c1e1900 */
[----:B------:R-:W2:Y:S01]  /*0600*/  LDG.E R19, desc[UR12][R2.64+0x10] ;  /* 0x0000100c02137981 */ /* 0x000ea2000c1e1900 */
[----:B---3--:R-:W-:-:S03]  /*0610*/  FFMA R29, R12, R13, R25 ;  /* 0x0000000d0c1d7223 */ /* 0x008fc60000000019 */
[----:B------:R-:W3:Y:S04]  /*0620*/  LDG.E R25, desc[UR12][R4.64+0x14] ;  /* 0x0000140c04197981 */ /* 0x000ee8000c1e1900 */
[----:B------:R-:W3:Y:S04]  /*0630*/  LDG.E R12, desc[UR12][R4.64+0x18] ;  /* 0x0000180c040c7981 */ /* 0x000ee8000c1e1900 */
[----:B------:R-:W3:Y:S01]  /*0640*/  LDG.E R13, desc[UR12][R2.64+0x18] ;  /* 0x0000180c020d7981 */ /* 0x000ee2000c1e1900 */
[----:B----4-:R-:W-:Y:S01]  /*0650*/  FFMA R15, R14, R15, R29 ;  /* 0x0000000f0e0f7223 */ /* 0x010fe2000000001d */
[----:B------:R-:W-:-:S03]  /*0660*/  IADD3 R10, PT, PT, R10, 0x4, RZ ;  /* 0x000000040a0a7810 */ /* 0x000fc60007ffe0ff */
[----:B-----5:R-:W-:Y:S01]  /*0670*/  FFMA R15, R16, R17, R15 ;  /* 0x00000011100f7223 */ /* 0x020fe2000000000f */
[----:B------:R-:W-:-:S03]  /*0680*/  ISETP.NE.AND P0, PT, R10, RZ, PT ;  /* 0x000000ff0a00720c */ /* 0x000fc60003f05270 */
[----:B------:R-:W-:-:S04]  /*0690*/  FFMA R15, R22, R23, R15 ;  /* 0x00000017160f7223 */ /* 0x000fc8000000000f */
[----:B------:R-:W-:Y:S01]  /*06a0*/  FFMA R15, R20, R21, R15 ;  /* 0x00000015140f7223 */ /* 0x000fe2000000000f */
[----:B------:R-:W-:Y:S01]  /*06b0*/  UIADD3 UR4, UPT, UPT, UR4, 0x10, URZ ;  /* 0x0000001004047890 */ /* 0x000fe2000fffe0ff */
[----:B------:R-:W-:Y:S02]  /*06c0*/  IADD3 R9, PT, PT, R9, 0x10, RZ ;  /* 0x0000001009097810 */ /* 0x000fe40007ffe0ff */
[----:B------:R-:W-:Y:S01]  /*06d0*/  IADD3 R11, PT, PT, R11, 0x10, RZ ;  /* 0x000000100b0b7810 */ /* 0x000fe20007ffe0ff */
[----:B--2---:R-:W-:-:S04]  /*06e0*/  FFMA R18, R18, R19, R15 ;  /* 0x0000001312127223 */ /* 0x004fc8000000000f */
[----:B---3--:R-:W-:-:S04]  /*06f0*/  FFMA R25, R25, R26, R18 ;  /* 0x0000001a19197223 */ /* 0x008fc80000000012 */
[----:B------:R-:W-:-:S04]  /*0700*/  FFMA R12, R12, R13, R25 ;  /* 0x0000000d0c0c7223 */ /* 0x000fc80000000019 */
[----:B------:R-:W-:Y:S01]  /*0710*/  FFMA R12, R27, R28, R12 ;  /* 0x0000001c1b0c7223 */ /* 0x000fe2000000000c */
[----:B------:R-:W-:Y:S06]  /*0720*/  @P0 BRA `(.L_x_1) ;  /* 0xfffffffc00100947 */ /* 0x000fec000383ffff */
.L_x_0:
[----:B------:R-:W-:Y:S05]  /*0730*/  @!P1 BRA `(.L_x_2) ;  /* 0x0000000000d49947 */ /* 0x000fea0003800000 */
[----:B------:R-:W-:Y:S02]  /*0740*/  ISETP.NE.AND P1, PT, R24, 0x1, PT ;  /* 0x000000011800780c */ /* 0x000fe40003f25270 */
[----:B------:R-:W-:-:S11]  /*0750*/  LOP3.LUT P0, RZ, R6, 0x4, RZ, 0xc0, !PT ;  /* 0x0000000406ff7812 */ /* 0x000fd6000780c0ff */
[----:B------:R-:W-:Y:S05]  /*0760*/  @!P1 BRA `(.L_x_3) ;  /* 0x00000000007c9947 */ /* 0x000fea0003800000 */
[----:B------:R-:W1:Y:S01]  /*0770*/  LDC.64 R2, c[0x0][0x380] ;  /* 0x0000e000ff027b82 */ /* 0x000e620000000a00 */
[----:B------:R-:W-:Y:S02]  /*0780*/  IADD3 R9, PT, PT, R7, UR4, RZ ;  /* 0x0000000407097c10 */ /* 0x000fe4000fffe0ff */
[----:B------:R-:W-:-:S05]  /*0790*/  IADD3 R11, PT, PT, R8, UR4, RZ ;  /* 0x00000004080b7c10 */ /* 0x000fca000fffe0ff */
[----:B------:R-:W2:Y:S01]  /*07a0*/  LDC.64 R4, c[0x0][0x388] ;  /* 0x0000e200ff047b82 */ /* 0x000ea20000000a00 */
[----:B-1----:R-:W-:-:S05]  /*07b0*/  IMAD.WIDE R2, R9, 0x4, R2 ;  /* 0x0000000409027825 */ /* 0x002fca00078e0202 */
[----:B0-----:R-:W3:Y:S01]  /*07c0*/  LDG.E R13, desc[UR12][R2.64+0x4] ;  /* 0x0000040c020d7981 */ /* 0x001ee2000c1e1900 */
[----:B--2---:R-:W-:-:S03]  /*07d0*/  IMAD.WIDE R4, R11, 0x4, R4 ;  /* 0x000000040b047825 */ /* 0x004fc600078e0204 */
[----:B------:R-:W2:Y:S04]  /*07e0*/  LDG.E R15, desc[UR12][R2.64+0x8] ;  /* 0x0000080c020f7981 */ /* 0x000ea8000c1e1900 */
[----:B------:R-:W4:Y:S04]  /*07f0*/  LDG.E R11, desc[UR12][R2.64] ;  /* 0x0000000c020b7981 */ /* 0x000f28000c1e1900 */
[----:B------:R-:W4:Y:S04]  /*0800*/  LDG.E R10, desc[UR12][R4.64] ;  /* 0x0000000c040a7981 */ /* 0x000f28000c1e1900 */
[----:B------:R-:W3:Y:S04]  /*0810*/  LDG.E R14, desc[UR12][R4.64+0x4] ;  /* 0x0000040c040e7981 */ /* 0x000ee8000c1e1900 */
[----:B------:R-:W2:Y:S04]  /*0820*/  LDG.E R16, desc[UR12][R4.64+0x8] ;  /* 0x0000080c04107981 */ /* 0x000ea8000c1e1900 */
        /* <DEDUP_REMOVED lines=10> */
[----:B------:R-:W-:Y:S01]  /*08d0*/  UIADD3 UR4, UPT, UPT, UR4, 0x8, URZ ;  /* 0x0000000804047890 */ /* 0x000fe2000fffe0ff */
[----:B----4-:R-:W-:-:S04]  /*08e0*/  FFMA R10, R11, R10, R12 ;  /* 0x0000000a0b0a7223 */ /* 0x010fc8000000000c */
[----:B---3--:R-:W-:-:S04]  /*08f0*/  FFMA R10, R13, R14, R10 ;  /* 0x0000000e0d0a7223 */ /* 0x008fc8000000000a */
[----:B--2---:R-:W-:-:S04]  /*0900*/  FFMA R10, R15, R16, R10 ;  /* 0x000000100f0a7223 */ /* 0x004fc8000000000a */
[----:B-----5:R-:W-:-:S04]  /*0910*/  FFMA R10, R17, R18, R10 ;  /* 0x00000012110a7223 */ /* 0x020fc8000000000a */
[----:B------:R-:W-:-:S04]  /*0920*/  FFMA R10, R19, R20, R10 ;  /* 0x00000014130a7223 */ /* 0x000fc8000000000a */
[----:B------:R-:W-:-:S04]  /*0930*/  FFMA R21, R21, R22, R10 ;  /* 0x0000001615157223 */ /* 0x000fc8000000000a */
[----:B------:R-:W-:-:S04]  /*0940*/  FFMA R6, R6, R9, R21 ;  /* 0x0000000906067223 */ /* 0x000fc80000000015 */
[----:B------:R-:W-:-:S07]  /*0950*/  FFMA R12, R23, R24, R6 ;  /* 0x00000018170c7223 */ /* 0x000fce0000000006 */
.L_x_3:
[----:B------:R-:W-:Y:S05]  /*0960*/  @P0 BRA `(.L_x_2) ;  /* 0x0000000000480947 */ /* 0x000fea0003800000 */
        /* <DEDUP_REMOVED lines=8> */
[----:B------:R-:W3:Y:S04]  /*09f0*/  LDG.E R6, desc[UR12][R4.64] ;  /* 0x0000000c04067981 */ /* 0x000ee8000c1e1900 */
[----:B------:R-:W4:Y:S04]  /*0a00*/  LDG.E R9, desc[UR12][R2.64+0x4] ;  /* 0x0000040c02097981 */ /* 0x000f28000c1e1900 */
[----:B------:R-:W4:Y:S04]  /*0a10*/  LDG.E R8, desc[UR12][R4.64+0x4] ;  /* 0x0000040c04087981 */ /* 0x000f28000c1e1900 */
[----:B------:R-:W2:Y:S04]  /*0a20*/  LDG.E R10, desc[UR12][R4.64+0x8] ;  /* 0x0000080c040a7981 */ /* 0x000ea8000c1e1900 */
[----:B------:R-:W5:Y:S04]  /*0a30*/  LDG.E R13, desc[UR12][R2.64+0xc] ;  /* 0x00000c0c020d7981 */ /* 0x000f68000c1e1900 */
[----:B------:R-:W5:Y:S01]  /*0a40*/  LDG.E R14, desc[UR12][R4.64+0xc] ;  /* 0x00000c0c040e7981 */ /* 0x000f62000c1e1900 */
[----:B---3--:R-:W-:-:S04]  /*0a50*/  FFMA R6, R7, R6, R12 ;  /* 0x0000000607067223 */ /* 0x008fc8000000000c */
[----:B----4-:R-:W-:-:S04]  /*0a60*/  FFMA R6, R9, R8, R6 ;  /* 0x0000000809067223 */ /* 0x010fc80000000006 */
[----:B--2---:R-:W-:-:S04]  /*0a70*/  FFMA R6, R11, R10, R6 ;  /* 0x0000000a0b067223 */ /* 0x004fc80000000006 */
[----:B-----5:R-:W-:-:S07]  /*0a80*/  FFMA R12, R13, R14, R6 ;  /* 0x0000000e0d0c7223 */ /* 0x020fce0000000006 */
.L_x_2:
[----:B------:R-:W1:Y:S02]  /*0a90*/  LDC.64 R2, c[0x0][0x390] ;  /* 0x0000e400ff027b82 */ /* 0x000e640000000a00 */
[----:B-1----:R-:W-:-:S05]  /*0aa0*/  IMAD.WIDE R2, R0, 0x4, R2 ;  /* 0x0000000400027825 */ /* 0x002fca00078e0202 */
[----:B0-----:R-:W-:Y:S01]  /*0ab0*/  STG.E desc[UR12][R2.64], R12 ;  /* 0x0000000c02007986 */ /* 0x001fe2000c10190c */
[----:B------:R-:W-:Y:S05]  /*0ac0*/  EXIT ;  /* 0x000000000000794d */ /* 0x000fea0003800000 */
.L_x_4:
[----:B------:R-:W-:-:S00]  /*0ad0*/  BRA `(.L_x_4) ;  /* 0xfffffffc00fc7947 */ /* 0x000fc0000383ffff */
[----:B------:R-:W-:-:S00]  /*0ae0*/  NOP ;  /* 0x0000000000007918 */ /* 0x000fc00000000000 */
        /* <DEDUP_REMOVED lines=9> */
.L_x_5:


//--------------------- .nv.shared.reserved.0     --------------------------
	.section	.nv.shared.reserved.0,"aw",@nobits
	.weak		__nv_reservedSMEM_offset_0_alias
	.size		__nv_reservedSMEM_offset_0_alias, 0, 64
	.other		__nv_reservedSMEM_offset_0_alias,@"STO_CUDA_RESERVED_SHARED STV_DEFAULT"
__nv_reservedSMEM_offset_0_alias:
	.zero		0
	.zero		64


//--------------------- .nv.constant0._Z15matmul_unrolledPfS_S_i --------------------------
	.section	.nv.constant0._Z15matmul_unrolledPfS_S_i,"a",@progbits
	.sectionflags	@""
	.align	4
.nv.constant0._Z15matmul_unrolledPfS_S_i:
	.zero		924


//--------------------- SYMBOLS --------------------------

	.type		.nv.reservedSmem.offset0,@object
	.size		.nv.reservedSmem.offset0,0x4
